//
// Generated by NVIDIA NVVM Compiler
//
// Compiler Build ID: CL-36424714
// Cuda compilation tools, release 13.0, V13.0.88
// Based on NVVM 20.0.0
//

.version 9.0
.target sm_100
.address_size 64

	// .globl	_Z30simple_matrix_transpose_kernelPKfPfii

.visible .entry _Z30simple_matrix_transpose_kernelPKfPfii(
	.param .u64 .ptr .align 1 _Z30simple_matrix_transpose_kernelPKfPfii_param_0,
	.param .u64 .ptr .align 1 _Z30simple_matrix_transpose_kernelPKfPfii_param_1,
	.param .u32 _Z30simple_matrix_transpose_kernelPKfPfii_param_2,
	.param .u32 _Z30simple_matrix_transpose_kernelPKfPfii_param_3
)
{
	.reg .pred 	%p<4>;
	.reg .b32 	%r<13>;
	.reg .b32 	%f<2>;
	.reg .b64 	%rd<9>;

	ld.param.u64 	%rd1, [_Z30simple_matrix_transpose_kernelPKfPfii_param_0];
	ld.param.u64 	%rd2, [_Z30simple_matrix_transpose_kernelPKfPfii_param_1];
	ld.param.u32 	%r3, [_Z30simple_matrix_transpose_kernelPKfPfii_param_2];
	ld.param.u32 	%r4, [_Z30simple_matrix_transpose_kernelPKfPfii_param_3];
	mov.u32 	%r5, %ctaid.y;
	mov.u32 	%r6, %ntid.y;
	mov.u32 	%r7, %tid.y;
	mad.lo.s32 	%r1, %r5, %r6, %r7;
	mov.u32 	%r8, %ctaid.x;
	mov.u32 	%r9, %ntid.x;
	mov.u32 	%r10, %tid.x;
	mad.lo.s32 	%r2, %r8, %r9, %r10;
	setp.ge.s32 	%p1, %r1, %r4;
	setp.ge.s32 	%p2, %r2, %r3;
	or.pred  	%p3, %p2, %p1;
	@%p3 bra 	$L__BB0_2;
	cvta.to.global.u64 	%rd3, %rd1;
	cvta.to.global.u64 	%rd4, %rd2;
	mad.lo.s32 	%r11, %r4, %r2, %r1;
	mul.wide.s32 	%rd5, %r11, 4;
	add.s64 	%rd6, %rd3, %rd5;
	ld.global.f32 	%f1, [%rd6];
	mad.lo.s32 	%r12, %r3, %r1, %r2;
	mul.wide.s32 	%rd7, %r12, 4;
	add.s64 	%rd8, %rd4, %rd7;
	st.global.f32 	[%rd8], %f1;
$L__BB0_2:
	ret;

}


// ===== COMPILED SASS (sm_100) =====

	.target	sm_100

	.elftype	@"ET_EXEC"


//--------------------- .note.nv.tkinfo           --------------------------
	.section	.note.nv.tkinfo,"",@"SHT_NOTE"
	.sectionflags	@"SHF_NOTE_NV_TKINFO"
	.tkinfo
        /*0018*/ 	.word	0x00000002
        /*0030*/ 	.string	""
        /*0030*/ 	.string	"ptxas"
        /*0030*/ 	.string	"Cuda compilation tools, release 13.0, V13.0.88"
        /*0030*/ 	.string	"Build cuda_13.0.r13.0/compiler.36424714_0"
        /*0030*/ 	.string	"-arch sm_100 -m 64 "



//--------------------- .note.nv.cuinfo           --------------------------
	.section	.note.nv.cuinfo,"",@"SHT_NOTE"
	.sectionflags	@"SHF_NOTE_NV_CUINFO"
        /*0018*/ 	.short	0x0002
        /*001a*/ 	.short	0x0064
        /*001c*/ 	.short	0x0082
	.zero		2


//--------------------- .nv.info                  --------------------------
	.section	.nv.info,"",@"SHT_CUDA_INFO"
	.align	4


	//----- nvinfo : EIATTR_REGCOUNT
	.align		4
        /*0000*/ 	.byte	0x04, 0x2f
        /*0002*/ 	.short	(.L_1 - .L_0)
	.align		4
.L_0:
        /*0004*/ 	.word	index@(_Z30simple_matrix_transpose_kernelPKfPfii)
        /*0008*/ 	.word	0x0000000a


	//----- nvinfo : EIATTR_FRAME_SIZE
	.align		4
.L_1:
        /*000c*/ 	.byte	0x04, 0x11
        /*000e*/ 	.short	(.L_3 - .L_2)
	.align		4
.L_2:
        /*0010*/ 	.word	index@(_Z30simple_matrix_transpose_kernelPKfPfii)
        /*0014*/ 	.word	0x00000000


	//----- nvinfo : EIATTR_MIN_STACK_SIZE
	.align		4
.L_3:
        /*0018*/ 	.byte	0x04, 0x12
        /*001a*/ 	.short	(.L_5 - .L_4)
	.align		4
.L_4:
        /*001c*/ 	.word	index@(_Z30simple_matrix_transpose_kernelPKfPfii)
        /*0020*/ 	.word	0x00000000
.L_5:


//--------------------- .nv.compat                --------------------------
	.section	.nv.compat,"",@"SHT_CUDA_COMPAT_INFO"
	.align	4
        /*0000*/ 	.byte	0x02, 0x09, 0x00, 0x00, 0x02, 0x02, 0x01, 0x00, 0x02, 0x05, 0x05, 0x00, 0x03, 0x07, 0x01, 0x01
        /*0010*/ 	.byte	0x02, 0x03, 0x00, 0x00, 0x02, 0x06, 0x01, 0x00, 0x04, 0x0b, 0x08, 0x00, 0x09, 0x00, 0x00, 0x00
        /*0020*/ 	.byte	0x00, 0x00, 0x00, 0x00


//--------------------- .nv.info._Z30simple_matrix_transpose_kernelPKfPfii --------------------------
	.section	.nv.info._Z30simple_matrix_transpose_kernelPKfPfii,"",@"SHT_CUDA_INFO"
	.sectionflags	@""
	.align	4


	//----- nvinfo : EIATTR_CUDA_API_VERSION
	.align		4
        /*0000*/ 	.byte	0x04, 0x37
        /*0002*/ 	.short	(.L_7 - .L_6)
.L_6:
        /*0004*/ 	.word	0x00000082


	//----- nvinfo : EIATTR_KPARAM_INFO
	.align		4
.L_7:
        /*0008*/ 	.byte	0x04, 0x17
        /*000a*/ 	.short	(.L_9 - .L_8)
.L_8:
        /*000c*/ 	.word	0x00000000
        /*0010*/ 	.short	0x0003
        /*0012*/ 	.short	0x0014
        /*0014*/ 	.byte	0x00, 0xf0, 0x11, 0x00


	//----- nvinfo : EIATTR_KPARAM_INFO
	.align		4
.L_9:
        /*0018*/ 	.byte	0x04, 0x17
        /*001a*/ 	.short	(.L_11 - .L_10)
.L_10:
        /*001c*/ 	.word	0x00000000
        /*0020*/ 	.short	0x0002
        /*0022*/ 	.short	0x0010
        /*0024*/ 	.byte	0x00, 0xf0, 0x11, 0x00


	//----- nvinfo : EIATTR_KPARAM_INFO
	.align		4
.L_11:
        /*0028*/ 	.byte	0x04, 0x17
        /*002a*/ 	.short	(.L_13 - .L_12)
.L_12:
        /*002c*/ 	.word	0x00000000
        /*0030*/ 	.short	0x0001
        /*0032*/ 	.short	0x0008
        /*0034*/ 	.byte	0x00, 0xf5, 0x21, 0x00


	//----- nvinfo : EIATTR_KPARAM_INFO
	.align		4
.L_13:
        /*0038*/ 	.byte	0x04, 0x17
        /*003a*/ 	.short	(.L_15 - .L_14)
.L_14:
        /*003c*/ 	.word	0x00000000
        /*0040*/ 	.short	0x0000
        /*0042*/ 	.short	0x0000
        /*0044*/ 	.byte	0x00, 0xf5, 0x21, 0x00


	//----- nvinfo : EIATTR_SPARSE_MMA_MASK
	.align		4
.L_15:
        /*0048*/ 	.byte	0x03, 0x50
        /*004a*/ 	.short	0x0000


	//----- nvinfo : EIATTR_MAXREG_COUNT
	.align		4
        /*004c*/ 	.byte	0x03, 0x1b
        /*004e*/ 	.short	0x00ff


	//----- nvinfo : EIATTR_MERCURY_ISA_VERSION
	.align		4
        /*0050*/ 	.byte	0x03, 0x5f
        /*0052*/ 	.short	0x0101


	//----- nvinfo : EIATTR_VRC_CTA_INIT_COUNT
	.align		4
        /*0054*/ 	.byte	0x02, 0x4a
	.zero		1
	.zero		1


	//----- nvinfo : EIATTR_EXIT_INSTR_OFFSETS
	.align		4
        /*0058*/ 	.byte	0x04, 0x1c
        /*005a*/ 	.short	(.L_17 - .L_16)


	//   ....[0]....
.L_16:
        /*005c*/ 	.word	0x000000c0


	//   ....[1]....
        /*0060*/ 	.word	0x00000160


	//----- nvinfo : EIATTR_CBANK_PARAM_SIZE
	.align		4
.L_17:
        /*0064*/ 	.byte	0x03, 0x19
        /*0066*/ 	.short	0x0018


	//----- nvinfo : EIATTR_PARAM_CBANK
	.align		4
        /*0068*/ 	.byte	0x04, 0x0a
        /*006a*/ 	.short	(.L_19 - .L_18)
	.align		4
.L_18:
        /*006c*/ 	.word	index@(.nv.constant0._Z30simple_matrix_transpose_kernelPKfPfii)
        /*0070*/ 	.short	0x0380
        /*0072*/ 	.short	0x0018


	//----- nvinfo : EIATTR_SW_WAR
	.align		4
.L_19:
        /*0074*/ 	.byte	0x04, 0x36
        /*0076*/ 	.short	(.L_21 - .L_20)
.L_20:
        /*0078*/ 	.word	0x00000008
.L_21:


//--------------------- .nv.callgraph             --------------------------
	.section	.nv.callgraph,"",@"SHT_CUDA_CALLGRAPH"
	.align	4
	.sectionentsize	8
	.align		4
        /*0000*/ 	.word	0x00000000
	.align		4
        /*0004*/ 	.word	0xffffffff
	.align		4
        /*0008*/ 	.word	0x00000000
	.align		4
        /*000c*/ 	.word	0xfffffffe
	.align		4
        /*0010*/ 	.word	0x00000000
	.align		4
        /*0014*/ 	.word	0xfffffffd
	.align		4
        /*0018*/ 	.word	0x00000000
	.align		4
        /*001c*/ 	.word	0xfffffffc


//--------------------- .text._Z30simple_matrix_transpose_kernelPKfPfii --------------------------
	.section	.text._Z30simple_matrix_transpose_kernelPKfPfii,"ax",@progbits
	.align	128
        .global         _Z30simple_matrix_transpose_kernelPKfPfii
        .type           _Z30simple_matrix_transpose_kernelPKfPfii,@function
        .size           _Z30simple_matrix_transpose_kernelPKfPfii,(.L_x_1 - _Z30simple_matrix_transpose_kernelPKfPfii)
        .other          _Z30simple_matrix_transpose_kernelPKfPfii,@"STO_CUDA_ENTRY STV_DEFAULT"
_Z30simple_matrix_transpose_kernelPKfPfii:
.text._Z30simple_matrix_transpose_kernelPKfPfii:
[----:B------:R-:W-:Y:S01]  /*0000*/  LDC R1, c[0x0][0x37c] ;  /* 0x0000df00ff017b82 */ /* 0x000fe20000000800 */
[----:B------:R-:W0:Y:S07]  /*0010*/  S2R R3, SR_TID.Y ;  /* 0x0000000000037919 */ /* 0x000e2e0000002200 */
[----:B------:R-:W0:Y:S01]  /*0020*/  S2UR UR4, SR_CTAID.Y ;  /* 0x00000000000479c3 */ /* 0x000e220000002600 */
[----:B------:R-:W1:Y:S01]  /*0030*/  LDCU.64 UR6, c[0x0][0x390] ;  /* 0x00007200ff0677ac */ /* 0x000e620008000a00 */
[----:B------:R-:W2:Y:S06]  /*0040*/  S2R R2, SR_TID.X ;  /* 0x0000000000027919 */ /* 0x000eac0000002100 */
[----:B------:R-:W0:Y:S08]  /*0050*/  LDC R0, c[0x0][0x364] ;  /* 0x0000d900ff007b82 */ /* 0x000e300000000800 */
[----:B------:R-:W2:Y:S08]  /*0060*/  S2UR UR5, SR_CTAID.X ;  /* 0x00000000000579c3 */ /* 0x000eb00000002500 */
[----:B------:R-:W2:Y:S01]  /*0070*/  LDC R7, c[0x0][0x360] ;  /* 0x0000d800ff077b82 */ /* 0x000ea20000000800 */
[----:B0-----:R-:W-:-:S05]  /*0080*/  IMAD R0, R0, UR4, R3 ;  /* 0x0000000400007c24 */ /* 0x001fca000f8e0203 */
[----:B-1----:R-:W-:Y:S01]  /*0090*/  ISETP.GE.AND P0, PT, R0, UR7, PT ;  /* 0x0000000700007c0c */ /* 0x002fe2000bf06270 */
[----:B--2---:R-:W-:-:S05]  /*00a0*/  IMAD R7, R7, UR5, R2 ;  /* 0x0000000507077c24 */ /* 0x004fca000f8e0202 */
[----:B------:R-:W-:-:S13]  /*00b0*/  ISETP.GE.OR P0, PT, R7, UR6, P0 ;  /* 0x0000000607007c0c */ /* 0x000fda0008706670 */
[----:B------:R-:W-:Y:S05]  /*00c0*/  @P0 EXIT ;  /* 0x000000000000094d */ /* 0x000fea0003800000 */
[----:B------:R-:W0:Y:S01]  /*00d0*/  LDC.64 R2, c[0x0][0x380] ;  /* 0x0000e000ff027b82 */ /* 0x000e220000000a00 */
[----:B------:R-:W1:Y:S01]  /*00e0*/  LDCU.64 UR4, c[0x0][0x358] ;  /* 0x00006b00ff0477ac */ /* 0x000e620008000a00 */
[----:B------:R-:W-:-:S04]  /*00f0*/  IMAD R5, R7, UR7, R0 ;  /* 0x0000000707057c24 */ /* 0x000fc8000f8e0200 */
[----:B0-----:R-:W-:Y:S02]  /*0100*/  IMAD.WIDE R2, R5, 0x4, R2 ;  /* 0x0000000405027825 */ /* 0x001fe400078e0202 */
[----:B------:R-:W0:Y:S04]  /*0110*/  LDC.64 R4, c[0x0][0x388] ;  /* 0x0000e200ff047b82 */ /* 0x000e280000000a00 */
[----:B-1----:R-:W2:Y:S01]  /*0120*/  LDG.E R3, desc[UR4][R2.64] ;  /* 0x0000000402037981 */ /* 0x002ea2000c1e1900 */
[----:B------:R-:W-:-:S04]  /*0130*/  IMAD R7, R0, UR6, R7 ;  /* 0x0000000600077c24 */ /* 0x000fc8000f8e0207 */
[----:B0-----:R-:W-:-:S05]  /*0140*/  IMAD.WIDE R4, R7, 0x4, R4 ;  /* 0x0000000407047825 */ /* 0x001fca00078e0204 */
[----:B--2---:R-:W-:Y:S01]  /*0150*/  STG.E desc[UR4][R4.64], R3 ;  /* 0x0000000304007986 */ /* 0x004fe2000c101904 */
[----:B------:R-:W-:Y:S05]  /*0160*/  EXIT ;  /* 0x000000000000794d */ /* 0x000fea0003800000 */
.L_x_0:
[----:B------:R-:W-:-:S00]  /*0170*/  BRA `(.L_x_0) ;  /* 0xfffffffc00fc7947 */ /* 0x000fc0000383ffff */
[----:B------:R-:W-:-:S00]  /*0180*/  NOP ;  /* 0x0000000000007918 */ /* 0x000fc00000000000 */
[----:B------:R-:W-:-:S00]  /*0190*/  NOP ;  /* 0x0000000000007918 */ /* 0x000fc00000000000 */
[----:B------:R-:W-:-:S00]  /*01a0*/  NOP ;  /* 0x0000000000007918 */ /* 0x000fc00000000000 */
[----:B------:R-:W-:-:S00]  /*01b0*/  NOP ;  /* 0x0000000000007918 */ /* 0x000fc00000000000 */
[----:B------:R-:W-:-:S00]  /*01c0*/  NOP ;  /* 0x0000000000007918 */ /* 0x000fc00000000000 */
[----:B------:R-:W-:-:S00]  /*01d0*/  NOP ;  /* 0x0000000000007918 */ /* 0x000fc00000000000 */
[----:B------:R-:W-:-:S00]  /*01e0*/  NOP ;  /* 0x0000000000007918 */ /* 0x000fc00000000000 */
[----:B------:R-:W-:-:S00]  /*01f0*/  NOP ;  /* 0x0000000000007918 */ /* 0x000fc00000000000 */
.L_x_1:


//--------------------- .nv.shared.reserved.0     --------------------------
	.section	.nv.shared.reserved.0,"aw",@nobits
	.weak		__nv_reservedSMEM_offset_0_alias
	.size		__nv_reservedSMEM_offset_0_alias, 0, 64
	.other		__nv_reservedSMEM_offset_0_alias,@"STO_CUDA_RESERVED_SHARED STV_DEFAULT"
__nv_reservedSMEM_offset_0_alias:
	.zero		0
	.zero		64


//--------------------- .nv.constant0._Z30simple_matrix_transpose_kernelPKfPfii --------------------------
	.section	.nv.constant0._Z30simple_matrix_transpose_kernelPKfPfii,"a",@progbits
	.sectionflags	@""
	.align	4
.nv.constant0._Z30simple_matrix_transpose_kernelPKfPfii:
	.zero		920


//--------------------- SYMBOLS --------------------------

	.type		.nv.reservedSmem.offset0,@object
	.size		.nv.reservedSmem.offset0,0x4
